//
// Generated by NVIDIA NVVM Compiler
//
// Compiler Build ID: CL-36424714
// Cuda compilation tools, release 13.0, V13.0.88
// Based on NVVM 20.0.0
//

.version 9.0
.target sm_100
.address_size 64

	// .globl	_Z11primeKernelPyPb

.visible .entry _Z11primeKernelPyPb(
	.param .u64 .ptr .align 1 _Z11primeKernelPyPb_param_0,
	.param .u64 .ptr .align 1 _Z11primeKernelPyPb_param_1
)
{
	.reg .pred 	%p<5>;
	.reg .b16 	%rs<2>;
	.reg .b32 	%r<10>;
	.reg .b64 	%rd<20>;

	ld.param.u64 	%rd10, [_Z11primeKernelPyPb_param_0];
	ld.param.u64 	%rd9, [_Z11primeKernelPyPb_param_1];
	cvta.to.global.u64 	%rd11, %rd10;
	mov.u32 	%r2, %tid.x;
	mov.u32 	%r3, %ctaid.x;
	mov.u32 	%r4, %ntid.x;
	mad.lo.s32 	%r5, %r3, %r4, %r2;
	cvt.u64.u32 	%rd12, %r5;
	mov.u32 	%r6, %nctaid.x;
	mul.lo.s32 	%r1, %r4, %r6;
	add.s64 	%rd18, %rd12, 3;
	mul.lo.s64 	%rd13, %rd18, %rd18;
	ld.global.u64 	%rd2, [%rd11];
	setp.gt.u64 	%p1, %rd13, %rd2;
	@%p1 bra 	$L__BB0_8;
	cvt.u64.u32 	%rd3, %r1;
	cvt.u32.u64 	%r8, %rd2;
	bra.uni 	$L__BB0_3;
$L__BB0_2:
	mul.lo.s64 	%rd16, %rd18, %rd18;
	setp.gt.u64 	%p4, %rd16, %rd2;
	@%p4 bra 	$L__BB0_8;
$L__BB0_3:
	or.b64  	%rd14, %rd2, %rd18;
	and.b64  	%rd15, %rd14, -4294967296;
	setp.ne.s64 	%p2, %rd15, 0;
	@%p2 bra 	$L__BB0_5;
	cvt.u32.u64 	%r7, %rd18;
	rem.u32 	%r9, %r8, %r7;
	cvt.u64.u32 	%rd19, %r9;
	bra.uni 	$L__BB0_6;
$L__BB0_5:
	rem.u64 	%rd19, %rd2, %rd18;
$L__BB0_6:
	setp.ne.s64 	%p3, %rd19, 0;
	add.s64 	%rd18, %rd18, %rd3;
	@%p3 bra 	$L__BB0_2;
	cvta.to.global.u64 	%rd17, %rd9;
	mov.b16 	%rs1, 0;
	st.global.u8 	[%rd17], %rs1;
$L__BB0_8:
	ret;

}


// ===== COMPILED SASS (sm_100) =====

	.target	sm_100

	.elftype	@"ET_EXEC"


//--------------------- .note.nv.tkinfo           --------------------------
	.section	.note.nv.tkinfo,"",@"SHT_NOTE"
	.sectionflags	@"SHF_NOTE_NV_TKINFO"
	.tkinfo
        /*0018*/ 	.word	0x00000002
        /*0030*/ 	.string	""
        /*0030*/ 	.string	"ptxas"
        /*0030*/ 	.string	"Cuda compilation tools, release 13.0, V13.0.88"
        /*0030*/ 	.string	"Build cuda_13.0.r13.0/compiler.36424714_0"
        /*0030*/ 	.string	"-arch sm_100 -m 64 "



//--------------------- .note.nv.cuinfo           --------------------------
	.section	.note.nv.cuinfo,"",@"SHT_NOTE"
	.sectionflags	@"SHF_NOTE_NV_CUINFO"
        /*0018*/ 	.short	0x0002
        /*001a*/ 	.short	0x0064
        /*001c*/ 	.short	0x0082
	.zero		2


//--------------------- .nv.info                  --------------------------
	.section	.nv.info,"",@"SHT_CUDA_INFO"
	.align	4


	//----- nvinfo : EIATTR_REGCOUNT
	.align		4
        /*0000*/ 	.byte	0x04, 0x2f
        /*0002*/ 	.short	(.L_1 - .L_0)
	.align		4
.L_0:
        /*0004*/ 	.word	index@(_Z11primeKernelPyPb)
        /*0008*/ 	.word	0x00000014


	//----- nvinfo : EIATTR_FRAME_SIZE
	.align		4
.L_1:
        /*000c*/ 	.byte	0x04, 0x11
        /*000e*/ 	.short	(.L_3 - .L_2)
	.align		4
.L_2:
        /*0010*/ 	.word	index@($__internal_0_$__cuda_sm20_rem_u64)
        /*0014*/ 	.word	0x00000000


	//----- nvinfo : EIATTR_FRAME_SIZE
	.align		4
.L_3:
        /*0018*/ 	.byte	0x04, 0x11
        /*001a*/ 	.short	(.L_5 - .L_4)
	.align		4
.L_4:
        /*001c*/ 	.word	index@(_Z11primeKernelPyPb)
        /*0020*/ 	.word	0x00000000


	//----- nvinfo : EIATTR_MIN_STACK_SIZE
	.align		4
.L_5:
        /*0024*/ 	.byte	0x04, 0x12
        /*0026*/ 	.short	(.L_7 - .L_6)
	.align		4
.L_6:
        /*0028*/ 	.word	index@(_Z11primeKernelPyPb)
        /*002c*/ 	.word	0x00000000
.L_7:


//--------------------- .nv.compat                --------------------------
	.section	.nv.compat,"",@"SHT_CUDA_COMPAT_INFO"
	.align	4
        /*0000*/ 	.byte	0x02, 0x09, 0x00, 0x00, 0x02, 0x02, 0x01, 0x00, 0x02, 0x05, 0x05, 0x00, 0x03, 0x07, 0x01, 0x01
        /*0010*/ 	.byte	0x02, 0x03, 0x00, 0x00, 0x02, 0x06, 0x01, 0x00, 0x04, 0x0b, 0x08, 0x00, 0x09, 0x00, 0x00, 0x00
        /*0020*/ 	.byte	0x00, 0x00, 0x00, 0x00


//--------------------- .nv.info._Z11primeKernelPyPb --------------------------
	.section	.nv.info._Z11primeKernelPyPb,"",@"SHT_CUDA_INFO"
	.sectionflags	@""
	.align	4


	//----- nvinfo : EIATTR_CUDA_API_VERSION
	.align		4
        /*0000*/ 	.byte	0x04, 0x37
        /*0002*/ 	.short	(.L_9 - .L_8)
.L_8:
        /*0004*/ 	.word	0x00000082


	//----- nvinfo : EIATTR_KPARAM_INFO
	.align		4
.L_9:
        /*0008*/ 	.byte	0x04, 0x17
        /*000a*/ 	.short	(.L_11 - .L_10)
.L_10:
        /*000c*/ 	.word	0x00000000
        /*0010*/ 	.short	0x0001
        /*0012*/ 	.short	0x0008
        /*0014*/ 	.byte	0x00, 0xf5, 0x21, 0x00


	//----- nvinfo : EIATTR_KPARAM_INFO
	.align		4
.L_11:
        /*0018*/ 	.byte	0x04, 0x17
        /*001a*/ 	.short	(.L_13 - .L_12)
.L_12:
        /*001c*/ 	.word	0x00000000
        /*0020*/ 	.short	0x0000
        /*0022*/ 	.short	0x0000
        /*0024*/ 	.byte	0x00, 0xf5, 0x21, 0x00


	//----- nvinfo : EIATTR_SPARSE_MMA_MASK
	.align		4
.L_13:
        /*0028*/ 	.byte	0x03, 0x50
        /*002a*/ 	.short	0x0000


	//----- nvinfo : EIATTR_MAXREG_COUNT
	.align		4
        /*002c*/ 	.byte	0x03, 0x1b
        /*002e*/ 	.short	0x00ff


	//----- nvinfo : EIATTR_MERCURY_ISA_VERSION
	.align		4
        /*0030*/ 	.byte	0x03, 0x5f
        /*0032*/ 	.short	0x0101


	//----- nvinfo : EIATTR_VRC_CTA_INIT_COUNT
	.align		4
        /*0034*/ 	.byte	0x02, 0x4a
	.zero		1
	.zero		1


	//----- nvinfo : EIATTR_EXIT_INSTR_OFFSETS
	.align		4
        /*0038*/ 	.byte	0x04, 0x1c
        /*003a*/ 	.short	(.L_15 - .L_14)


	//   ....[0]....
.L_14:
        /*003c*/ 	.word	0x00000120


	//   ....[1]....
        /*0040*/ 	.word	0x000003c0


	//   ....[2]....
        /*0044*/ 	.word	0x00000410


	//----- nvinfo : EIATTR_CRS_STACK_SIZE
	.align		4
.L_15:
        /*0048*/ 	.byte	0x04, 0x1e
        /*004a*/ 	.short	(.L_17 - .L_16)
.L_16:
        /*004c*/ 	.word	0x00000000


	//----- nvinfo : EIATTR_CBANK_PARAM_SIZE
	.align		4
.L_17:
        /*0050*/ 	.byte	0x03, 0x19
        /*0052*/ 	.short	0x0010


	//----- nvinfo : EIATTR_PARAM_CBANK
	.align		4
        /*0054*/ 	.byte	0x04, 0x0a
        /*0056*/ 	.short	(.L_19 - .L_18)
	.align		4
.L_18:
        /*0058*/ 	.word	index@(.nv.constant0._Z11primeKernelPyPb)
        /*005c*/ 	.short	0x0380
        /*005e*/ 	.short	0x0010


	//----- nvinfo : EIATTR_SW_WAR
	.align		4
.L_19:
        /*0060*/ 	.byte	0x04, 0x36
        /*0062*/ 	.short	(.L_21 - .L_20)
.L_20:
        /*0064*/ 	.word	0x00000008
.L_21:


//--------------------- .nv.callgraph             --------------------------
	.section	.nv.callgraph,"",@"SHT_CUDA_CALLGRAPH"
	.align	4
	.sectionentsize	8
	.align		4
        /*0000*/ 	.word	0x00000000
	.align		4
        /*0004*/ 	.word	0xffffffff
	.align		4
        /*0008*/ 	.word	0x00000000
	.align		4
        /*000c*/ 	.word	0xfffffffe
	.align		4
        /*0010*/ 	.word	0x00000000
	.align		4
        /*0014*/ 	.word	0xfffffffd
	.align		4
        /*0018*/ 	.word	0x00000000
	.align		4
        /*001c*/ 	.word	0xfffffffc


//--------------------- .text._Z11primeKernelPyPb --------------------------
	.section	.text._Z11primeKernelPyPb,"ax",@progbits
	.align	128
        .global         _Z11primeKernelPyPb
        .type           _Z11primeKernelPyPb,@function
        .size           _Z11primeKernelPyPb,(.L_x_7 - _Z11primeKernelPyPb)
        .other          _Z11primeKernelPyPb,@"STO_CUDA_ENTRY STV_DEFAULT"
_Z11primeKernelPyPb:
.text._Z11primeKernelPyPb:
[----:B------:R-:W-:Y:S08]  /*0000*/  LDC R1, c[0x0][0x37c] ;  /* 0x0000df00ff017b82 */ /* 0x000ff00000000800 */
[----:B------:R-:W0:Y:S01]  /*0010*/  LDC.64 R2, c[0x0][0x380] ;  /* 0x0000e000ff027b82 */ /* 0x000e220000000a00 */
[----:B------:R-:W0:Y:S02]  /*0020*/  LDCU.64 UR4, c[0x0][0x358] ;  /* 0x00006b00ff0477ac */ /* 0x000e240008000a00 */
[----:B0-----:R-:W2:Y:S05]  /*0030*/  LDG.E.64 R2, desc[UR4][R2.64] ;  /* 0x0000000402027981 */ /* 0x001eaa000c1e1b00 */
[----:B------:R-:W0:Y:S01]  /*0040*/  S2UR UR6, SR_CTAID.X ;  /* 0x00000000000679c3 */ /* 0x000e220000002500 */
[----:B------:R-:W0:Y:S07]  /*0050*/  S2R R0, SR_TID.X ;  /* 0x0000000000007919 */ /* 0x000e2e0000002100 */
[----:B------:R-:W0:Y:S02]  /*0060*/  LDC R7, c[0x0][0x360] ;  /* 0x0000d800ff077b82 */ /* 0x000e240000000800 */
[----:B0-----:R-:W-:Y:S01]  /*0070*/  IMAD R0, R7, UR6, R0 ;  /* 0x0000000607007c24 */ /* 0x001fe2000f8e0200 */
[----:B------:R-:W0:Y:S04]  /*0080*/  LDCU UR6, c[0x0][0x370] ;  /* 0x00006e00ff0677ac */ /* 0x000e280008000800 */
[----:B------:R-:W-:-:S05]  /*0090*/  IADD3 R6, P0, PT, R0, 0x3, RZ ;  /* 0x0000000300067810 */ /* 0x000fca0007f1e0ff */
[----:B------:R-:W-:Y:S02]  /*00a0*/  IMAD.X R9, RZ, RZ, RZ, P0 ;  /* 0x000000ffff097224 */ /* 0x000fe400000e06ff */
[----:B------:R-:W-:-:S04]  /*00b0*/  IMAD.WIDE.U32 R4, R6, R6, RZ ;  /* 0x0000000606047225 */ /* 0x000fc800078e00ff */
[----:B------:R-:W-:-:S04]  /*00c0*/  IMAD R0, R9, R6, RZ ;  /* 0x0000000609007224 */ /* 0x000fc800078e02ff */
[----:B------:R-:W-:Y:S02]  /*00d0*/  IMAD R11, R6, R9, R0 ;  /* 0x00000009060b7224 */ /* 0x000fe400078e0200 */
[----:B0-----:R-:W-:Y:S01]  /*00e0*/  IMAD R0, R7, UR6, RZ ;  /* 0x0000000607007c24 */ /* 0x001fe2000f8e02ff */
[----:B--2---:R-:W-:Y:S01]  /*00f0*/  ISETP.GT.U32.AND P0, PT, R4, R2, PT ;  /* 0x000000020400720c */ /* 0x004fe20003f04070 */
[----:B------:R-:W-:-:S05]  /*0100*/  IMAD.IADD R4, R5, 0x1, R11 ;  /* 0x0000000105047824 */ /* 0x000fca00078e020b */
[----:B------:R-:W-:-:S13]  /*0110*/  ISETP.GT.U32.AND.EX P0, PT, R4, R3, PT, P0 ;  /* 0x000000030400720c */ /* 0x000fda0003f04100 */
[----:B------:R-:W-:Y:S05]  /*0120*/  @P0 EXIT ;  /* 0x000000000000094d */ /* 0x000fea0003800000 */
[----:B------:R-:W-:Y:S01]  /*0130*/  BSSY.RECONVERGENT B0, `(.L_x_0) ;  /* 0x000002b000007945 */ /* 0x000fe20003800200 */
[----:B------:R-:W-:Y:S01]  /*0140*/  MOV R5, R6 ;  /* 0x0000000600057202 */ /* 0x000fe20000000f00 */
[----:B------:R-:W-:-:S07]  /*0150*/  IMAD.MOV.U32 R4, RZ, RZ, R9 ;  /* 0x000000ffff047224 */ /* 0x000fce00078e0009 */
.L_x_5:
[----:B------:R-:W-:Y:S01]  /*0160*/  LOP3.LUT R6, R3, R4, RZ, 0xfc, !PT ;  /* 0x0000000403067212 */ /* 0x000fe200078efcff */
[----:B------:R-:W-:Y:S03]  /*0170*/  BSSY.RECONVERGENT B1, `(.L_x_1) ;  /* 0x000001b000017945 */ /* 0x000fe60003800200 */
[----:B------:R-:W-:-:S13]  /*0180*/  ISETP.NE.U32.AND P0, PT, R6, RZ, PT ;  /* 0x000000ff0600720c */ /* 0x000fda0003f05070 */
[----:B------:R-:W-:Y:S05]  /*0190*/  @P0 BRA `(.L_x_2) ;  /* 0x0000000000500947 */ /* 0x000fea0003800000 */
[----:B------:R-:W0:Y:S01]  /*01a0*/  I2F.U32.RP R8, R5 ;  /* 0x0000000500087306 */ /* 0x000e220000209000 */
[----:B------:R-:W-:-:S07]  /*01b0*/  ISETP.NE.U32.AND P1, PT, R5, RZ, PT ;  /* 0x000000ff0500720c */ /* 0x000fce0003f25070 */
[----:B0-----:R-:W0:Y:S02]  /*01c0*/  MUFU.RCP R8, R8 ;  /* 0x0000000800087308 */ /* 0x001e240000001000 */
[----:B0-----:R-:W-:-:S06]  /*01d0*/  IADD3 R6, PT, PT, R8, 0xffffffe, RZ ;  /* 0x0ffffffe08067810 */ /* 0x001fcc0007ffe0ff */
[----:B------:R0:W1:Y:S02]  /*01e0*/  F2I.FTZ.U32.TRUNC.NTZ R7, R6 ;  /* 0x0000000600077305 */ /* 0x000064000021f000 */
[----:B0-----:R-:W-:Y:S02]  /*01f0*/  HFMA2 R6, -RZ, RZ, 0, 0 ;  /* 0x00000000ff067431 */ /* 0x001fe400000001ff */
[----:B-1----:R-:W-:-:S04]  /*0200*/  IMAD.MOV R10, RZ, RZ, -R7 ;  /* 0x000000ffff0a7224 */ /* 0x002fc800078e0a07 */
[----:B------:R-:W-:-:S04]  /*0210*/  IMAD R9, R10, R5, RZ ;  /* 0x000000050a097224 */ /* 0x000fc800078e02ff */
[----:B------:R-:W-:-:S06]  /*0220*/  IMAD.HI.U32 R7, R7, R9, R6 ;  /* 0x0000000907077227 */ /* 0x000fcc00078e0006 */
[----:B------:R-:W-:-:S04]  /*0230*/  IMAD.HI.U32 R7, R7, R2, RZ ;  /* 0x0000000207077227 */ /* 0x000fc800078e00ff */
[----:B------:R-:W-:-:S04]  /*0240*/  IMAD.MOV R7, RZ, RZ, -R7 ;  /* 0x000000ffff077224 */ /* 0x000fc800078e0a07 */
[----:B------:R-:W-:-:S05]  /*0250*/  IMAD R10, R5, R7, R2 ;  /* 0x00000007050a7224 */ /* 0x000fca00078e0202 */
[----:B------:R-:W-:-:S13]  /*0260*/  ISETP.GE.U32.AND P0, PT, R10, R5, PT ;  /* 0x000000050a00720c */ /* 0x000fda0003f06070 */
[----:B------:R-:W-:-:S04]  /*0270*/  @P0 IADD3 R10, PT, PT, R10, -R5, RZ ;  /* 0x800000050a0a0210 */ /* 0x000fc80007ffe0ff */
[----:B------:R-:W-:-:S13]  /*0280*/  ISETP.GE.U32.AND P0, PT, R10, R5, PT ;  /* 0x000000050a00720c */ /* 0x000fda0003f06070 */
[----:B------:R-:W-:Y:S01]  /*0290*/  @P0 IMAD.IADD R10, R10, 0x1, -R5 ;  /* 0x000000010a0a0824 */ /* 0x000fe200078e0a05 */
[----:B------:R-:W-:-:S04]  /*02a0*/  @!P1 LOP3.LUT R10, RZ, R5, RZ, 0x33, !PT ;  /* 0x00000005ff0a9212 */ /* 0x000fc800078e33ff */
[----:B------:R-:W-:-:S04]  /*02b0*/  ISETP.NE.U32.AND P0, PT, R10, RZ, PT ;  /* 0x000000ff0a00720c */ /* 0x000fc80003f05070 */
[----:B------:R-:W-:Y:S01]  /*02c0*/  ISETP.NE.AND.EX P0, PT, RZ, RZ, PT, P0 ;  /* 0x000000ffff00720c */ /* 0x000fe20003f05300 */
[----:B------:R-:W-:-:S12]  /*02d0*/  BRA `(.L_x_3) ;  /* 0x0000000000107947 */ /* 0x000fd80003800000 */
.L_x_2:
[----:B------:R-:W-:-:S07]  /*02e0*/  MOV R6, 0x300 ;  /* 0x0000030000067802 */ /* 0x000fce0000000f00 */
[----:B------:R-:W-:Y:S05]  /*02f0*/  CALL.REL.NOINC `($__internal_0_$__cuda_sm20_rem_u64) ;  /* 0x0000000000487944 */ /* 0x000fea0003c00000 */
[----:B------:R-:W-:-:S04]  /*0300*/  ISETP.NE.U32.AND P0, PT, R8, RZ, PT ;  /* 0x000000ff0800720c */ /* 0x000fc80003f05070 */
[----:B------:R-:W-:-:S13]  /*0310*/  ISETP.NE.AND.EX P0, PT, R9, RZ, PT, P0 ;  /* 0x000000ff0900720c */ /* 0x000fda0003f05300 */
.L_x_3:
[----:B------:R-:W-:Y:S05]  /*0320*/  BSYNC.RECONVERGENT B1 ;  /* 0x0000000000017941 */ /* 0x000fea0003800200 */
.L_x_1:
[----:B------:R-:W-:-:S04]  /*0330*/  IADD3 R5, P1, PT, R0, R5, RZ ;  /* 0x0000000500057210 */ /* 0x000fc80007f3e0ff */
[----:B------:R-:W-:Y:S01]  /*0340*/  IADD3.X R4, PT, PT, RZ, R4, RZ, P1, !PT ;  /* 0x00000004ff047210 */ /* 0x000fe20000ffe4ff */
[----:B------:R-:W-:Y:S08]  /*0350*/  @!P0 BRA `(.L_x_4) ;  /* 0x0000000000208947 */ /* 0x000ff00003800000 */
[-C--:B------:R-:W-:Y:S02]  /*0360*/  IMAD R8, R4, R5.reuse, RZ ;  /* 0x0000000504087224 */ /* 0x080fe400078e02ff */
[----:B------:R-:W-:-:S04]  /*0370*/  IMAD.WIDE.U32 R6, R5, R5, RZ ;  /* 0x0000000505067225 */ /* 0x000fc800078e00ff */
[----:B------:R-:W-:Y:S01]  /*0380*/  IMAD R9, R5, R4, R8 ;  /* 0x0000000405097224 */ /* 0x000fe200078e0208 */
[----:B------:R-:W-:-:S03]  /*0390*/  ISETP.GT.U32.AND P0, PT, R6, R2, PT ;  /* 0x000000020600720c */ /* 0x000fc60003f04070 */
[----:B------:R-:W-:-:S05]  /*03a0*/  IMAD.IADD R6, R7, 0x1, R9 ;  /* 0x0000000107067824 */ /* 0x000fca00078e0209 */
[----:B------:R-:W-:-:S13]  /*03b0*/  ISETP.GT.U32.AND.EX P0, PT, R6, R3, PT, P0 ;  /* 0x000000030600720c */ /* 0x000fda0003f04100 */
[----:B------:R-:W-:Y:S05]  /*03c0*/  @P0 EXIT ;  /* 0x000000000000094d */ /* 0x000fea0003800000 */
[----:B------:R-:W-:Y:S05]  /*03d0*/  BRA `(.L_x_5) ;  /* 0xfffffffc00607947 */ /* 0x000fea000383ffff */
.L_x_4:
[----:B------:R-:W-:Y:S05]  /*03e0*/  BSYNC.RECONVERGENT B0 ;  /* 0x0000000000007941 */ /* 0x000fea0003800200 */
.L_x_0:
[----:B------:R-:W0:Y:S02]  /*03f0*/  LDC.64 R2, c[0x0][0x388] ;  /* 0x0000e200ff027b82 */ /* 0x000e240000000a00 */
[----:B0-----:R-:W-:Y:S01]  /*0400*/  STG.E.U8 desc[UR4][R2.64], RZ ;  /* 0x000000ff02007986 */ /* 0x001fe2000c101104 */
[----:B------:R-:W-:Y:S05]  /*0410*/  EXIT ;  /* 0x000000000000794d */ /* 0x000fea0003800000 */
        .weak           $__internal_0_$__cuda_sm20_rem_u64
        .type           $__internal_0_$__cuda_sm20_rem_u64,@function
        .size           $__internal_0_$__cuda_sm20_rem_u64,(.L_x_7 - $__internal_0_$__cuda_sm20_rem_u64)
$__internal_0_$__cuda_sm20_rem_u64:
[----:B------:R-:W-:Y:S01]  /*0420*/  MOV R12, R5 ;  /* 0x00000005000c7202 */ /* 0x000fe20000000f00 */
[----:B------:R-:W-:-:S04]  /*0430*/  IMAD.MOV.U32 R13, RZ, RZ, R4 ;  /* 0x000000ffff0d7224 */ /* 0x000fc800078e0004 */
[----:B------:R-:W0:Y:S08]  /*0440*/  I2F.U64.RP R7, R12 ;  /* 0x0000000c00077312 */ /* 0x000e300000309000 */
[----:B0-----:R-:W0:Y:S02]  /*0450*/  MUFU.RCP R7, R7 ;  /* 0x0000000700077308 */ /* 0x001e240000001000 */
[----:B0-----:R-:W-:-:S06]  /*0460*/  IADD3 R8, PT, PT, R7, 0x1ffffffe, RZ ;  /* 0x1ffffffe07087810 */ /* 0x001fcc0007ffe0ff */
[----:B------:R-:W0:Y:S02]  /*0470*/  F2I.U64.TRUNC R8, R8 ;  /* 0x0000000800087311 */ /* 0x000e24000020d800 */
[----:B0-----:R-:W-:-:S04]  /*0480*/  IMAD.WIDE.U32 R10, R8, R5, RZ ;  /* 0x00000005080a7225 */ /* 0x001fc800078e00ff */
[----:B------:R-:W-:Y:S01]  /*0490*/  IMAD R11, R8, R4, R11 ;  /* 0x00000004080b7224 */ /* 0x000fe200078e020b */
[----:B------:R-:W-:-:S03]  /*04a0*/  IADD3 R15, P0, PT, RZ, -R10, RZ ;  /* 0x8000000aff0f7210 */ /* 0x000fc60007f1e0ff */
[----:B------:R-:W-:Y:S02]  /*04b0*/  IMAD R11, R9, R5, R11 ;  /* 0x00000005090b7224 */ /* 0x000fe400078e020b */
[----:B------:R-:W-:-:S04]  /*04c0*/  IMAD.HI.U32 R10, R8, R15, RZ ;  /* 0x0000000f080a7227 */ /* 0x000fc800078e00ff */
[----:B------:R-:W-:Y:S01]  /*04d0*/  IMAD.X R17, RZ, RZ, ~R11, P0 ;  /* 0x000000ffff117224 */ /* 0x000fe200000e0e0b */
[----:B------:R-:W-:-:S03]  /*04e0*/  MOV R11, R8 ;  /* 0x00000008000b7202 */ /* 0x000fc60000000f00 */
[-C--:B------:R-:W-:Y:S02]  /*04f0*/  IMAD R13, R9, R17.reuse, RZ ;  /* 0x00000011090d7224 */ /* 0x080fe400078e02ff */
[----:B------:R-:W-:-:S04]  /*0500*/  IMAD.WIDE.U32 R10, P0, R8, R17, R10 ;  /* 0x00000011080a7225 */ /* 0x000fc8000780000a */
[----:B------:R-:W-:-:S04]  /*0510*/  IMAD.HI.U32 R7, R9, R17, RZ ;  /* 0x0000001109077227 */ /* 0x000fc800078e00ff */
[----:B------:R-:W-:-:S04]  /*0520*/  IMAD.HI.U32 R10, P1, R9, R15, R10 ;  /* 0x0000000f090a7227 */ /* 0x000fc8000782000a */
[----:B------:R-:W-:Y:S01]  /*0530*/  IMAD.X R7, R7, 0x1, R9, P0 ;  /* 0x0000000107077824 */ /* 0x000fe200000e0609 */
[----:B------:R-:W-:-:S04]  /*0540*/  IADD3 R11, P2, PT, R13, R10, RZ ;  /* 0x0000000a0d0b7210 */ /* 0x000fc80007f5e0ff */
[----:B------:R-:W-:Y:S01]  /*0550*/  IADD3.X R7, PT, PT, RZ, RZ, R7, P2, P1 ;  /* 0x000000ffff077210 */ /* 0x000fe200017e2407 */
[----:B------:R-:W-:-:S04]  /*0560*/  IMAD.WIDE.U32 R8, R11, R5, RZ ;  /* 0x000000050b087225 */ /* 0x000fc800078e00ff */
[----:B------:R-:W-:Y:S01]  /*0570*/  IMAD R10, R11, R4, R9 ;  /* 0x000000040b0a7224 */ /* 0x000fe200078e0209 */
[----:B------:R-:W-:-:S03]  /*0580*/  IADD3 R9, P0, PT, RZ, -R8, RZ ;  /* 0x80000008ff097210 */ /* 0x000fc60007f1e0ff */
[----:B------:R-:W-:Y:S02]  /*0590*/  IMAD R8, R7, R5, R10 ;  /* 0x0000000507087224 */ /* 0x000fe400078e020a */
[----:B------:R-:W-:-:S03]  /*05a0*/  IMAD.HI.U32 R10, R11, R9, RZ ;  /* 0x000000090b0a7227 */ /* 0x000fc600078e00ff */
[----:B------:R-:W-:-:S05]  /*05b0*/  IADD3.X R8, PT, PT, RZ, ~R8, RZ, P0, !PT ;  /* 0x80000008ff087210 */ /* 0x000fca00007fe4ff */
[----:B------:R-:W-:-:S04]  /*05c0*/  IMAD.WIDE.U32 R10, P0, R11, R8, R10 ;  /* 0x000000080b0a7225 */ /* 0x000fc8000780000a */
[C---:B------:R-:W-:Y:S02]  /*05d0*/  IMAD R12, R7.reuse, R8, RZ ;  /* 0x00000008070c7224 */ /* 0x040fe400078e02ff */
[----:B------:R-:W-:-:S04]  /*05e0*/  IMAD.HI.U32 R11, P1, R7, R9, R10 ;  /* 0x00000009070b7227 */ /* 0x000fc8000782000a */
[----:B------:R-:W-:Y:S02]  /*05f0*/  HFMA2 R9, -RZ, RZ, 0, 0 ;  /* 0x00000000ff097431 */ /* 0x000fe400000001ff */
[----:B------:R-:W-:Y:S01]  /*0600*/  IMAD.HI.U32 R8, R7, R8, RZ ;  /* 0x0000000807087227 */ /* 0x000fe200078e00ff */
[----:B------:R-:W-:-:S03]  /*0610*/  IADD3 R11, P2, PT, R12, R11, RZ ;  /* 0x0000000b0c0b7210 */ /* 0x000fc60007f5e0ff */
[----:B------:R-:W-:Y:S02]  /*0620*/  IMAD.X R7, R8, 0x1, R7, P0 ;  /* 0x0000000108077824 */ /* 0x000fe400000e0607 */
[----:B------:R-:W-:-:S03]  /*0630*/  IMAD.HI.U32 R8, R11, R2, RZ ;  /* 0x000000020b087227 */ /* 0x000fc600078e00ff */
[----:B------:R-:W-:Y:S01]  /*0640*/  IADD3.X R7, PT, PT, RZ, RZ, R7, P2, P1 ;  /* 0x000000ffff077210 */ /* 0x000fe200017e2407 */
[----:B------:R-:W-:-:S04]  /*0650*/  IMAD.WIDE.U32 R8, R11, R3, R8 ;  /* 0x000000030b087225 */ /* 0x000fc800078e0008 */
[C---:B------:R-:W-:Y:S02]  /*0660*/  IMAD R11, R7.reuse, R3, RZ ;  /* 0x00000003070b7224 */ /* 0x040fe400078e02ff */
[----:B------:R-:W-:-:S04]  /*0670*/  IMAD.HI.U32 R8, P0, R7, R2, R8 ;  /* 0x0000000207087227 */ /* 0x000fc80007800008 */
[----:B------:R-:W-:Y:S01]  /*0680*/  IMAD.HI.U32 R7, R7, R3, RZ ;  /* 0x0000000307077227 */ /* 0x000fe200078e00ff */
[----:B------:R-:W-:-:S03]  /*0690*/  IADD3 R11, P1, PT, R11, R8, RZ ;  /* 0x000000080b0b7210 */ /* 0x000fc60007f3e0ff */
[----:B------:R-:W-:Y:S02]  /*06a0*/  IMAD.X R7, RZ, RZ, R7, P0 ;  /* 0x000000ffff077224 */ /* 0x000fe400000e0607 */
[----:B------:R-:W-:-:S03]  /*06b0*/  IMAD.WIDE.U32 R8, R11, R5, RZ ;  /* 0x000000050b087225 */ /* 0x000fc600078e00ff */
[----:B------:R-:W-:Y:S01]  /*06c0*/  IADD3.X R10, PT, PT, RZ, R7, RZ, P1, !PT ;  /* 0x00000007ff0a7210 */ /* 0x000fe20000ffe4ff */
[----:B------:R-:W-:Y:S01]  /*06d0*/  IMAD R11, R11, R4, R9 ;  /* 0x000000040b0b7224 */ /* 0x000fe200078e0209 */
[----:B------:R-:W-:-:S03]  /*06e0*/  IADD3 R8, P1, PT, -R8, R2, RZ ;  /* 0x0000000208087210 */ /* 0x000fc60007f3e1ff */
[-C--:B------:R-:W-:Y:S01]  /*06f0*/  IMAD R10, R10, R5.reuse, R11 ;  /* 0x000000050a0a7224 */ /* 0x080fe200078e020b */
[----:B------:R-:W-:-:S03]  /*0700*/  ISETP.GE.U32.AND P0, PT, R8, R5, PT ;  /* 0x000000050800720c */ /* 0x000fc60003f06070 */
[----:B------:R-:W-:Y:S01]  /*0710*/  IMAD.X R9, R3, 0x1, ~R10, P1 ;  /* 0x0000000103097824 */ /* 0x000fe200008e0e0a */
[----:B------:R-:W-:-:S04]  /*0720*/  IADD3 R10, P1, PT, -R5, R8, RZ ;  /* 0x00000008050a7210 */ /* 0x000fc80007f3e1ff */
[----:B------:R-:W-:Y:S02]  /*0730*/  ISETP.GE.U32.AND.EX P0, PT, R9, R4, PT, P0 ;  /* 0x000000040900720c */ /* 0x000fe40003f06100 */
[-C--:B------:R-:W-:Y:S02]  /*0740*/  IADD3.X R7, PT, PT, ~R4, R9.reuse, RZ, P1, !PT ;  /* 0x0000000904077210 */ /* 0x080fe40000ffe5ff */
[----:B------:R-:W-:Y:S02]  /*0750*/  SEL R10, R10, R8, P0 ;  /* 0x000000080a0a7207 */ /* 0x000fe40000000000 */
[----:B------:R-:W-:Y:S02]  /*0760*/  SEL R7, R7, R9, P0 ;  /* 0x0000000907077207 */ /* 0x000fe40000000000 */
[----:B------:R-:W-:Y:S02]  /*0770*/  IADD3 R8, P2, PT, -R5, R10, RZ ;  /* 0x0000000a05087210 */ /* 0x000fe40007f5e1ff */
[----:B------:R-:W-:-:S02]  /*0780*/  ISETP.GE.U32.AND P0, PT, R10, R5, PT ;  /* 0x000000050a00720c */ /* 0x000fc40003f06070 */
[----:B------:R-:W-:Y:S01]  /*0790*/  ISETP.NE.U32.AND P1, PT, R5, RZ, PT ;  /* 0x000000ff0500720c */ /* 0x000fe20003f25070 */
[C---:B------:R-:W-:Y:S01]  /*07a0*/  IMAD.X R9, R7.reuse, 0x1, ~R4, P2 ;  /* 0x0000000107097824 */ /* 0x040fe200010e0e04 */
[----:B------:R-:W-:Y:S02]  /*07b0*/  ISETP.GE.U32.AND.EX P0, PT, R7, R4, PT, P0 ;  /* 0x000000040700720c */ /* 0x000fe40003f06100 */
[----:B------:R-:W-:Y:S02]  /*07c0*/  ISETP.NE.AND.EX P1, PT, R4, RZ, PT, P1 ;  /* 0x000000ff0400720c */ /* 0x000fe40003f25310 */
[----:B------:R-:W-:Y:S02]  /*07d0*/  SEL R9, R9, R7, P0 ;  /* 0x0000000709097207 */ /* 0x000fe40000000000 */
[----:B------:R-:W-:Y:S02]  /*07e0*/  MOV R7, 0x0 ;  /* 0x0000000000077802 */ /* 0x000fe40000000f00 */
[----:B------:R-:W-:-:S02]  /*07f0*/  SEL R8, R8, R10, P0 ;  /* 0x0000000a08087207 */ /* 0x000fc40000000000 */
[----:B------:R-:W-:Y:S02]  /*0800*/  SEL R9, R9, 0xffffffff, P1 ;  /* 0xffffffff09097807 */ /* 0x000fe40000800000 */
[----:B------:R-:W-:Y:S01]  /*0810*/  SEL R8, R8, 0xffffffff, P1 ;  /* 0xffffffff08087807 */ /* 0x000fe20000800000 */
[----:B------:R-:W-:Y:S06]  /*0820*/  RET.REL.NODEC R6 `(_Z11primeKernelPyPb) ;  /* 0xfffffff406f47950 */ /* 0x000fec0003c3ffff */
.L_x_6:
[----:B------:R-:W-:-:S00]  /*0830*/  BRA `(.L_x_6) ;  /* 0xfffffffc00fc7947 */ /* 0x000fc0000383ffff */
[----:B------:R-:W-:-:S00]  /*0840*/  NOP ;  /* 0x0000000000007918 */ /* 0x000fc00000000000 */
        /* <DEDUP_REMOVED lines=11> */
.L_x_7:


//--------------------- .nv.shared.reserved.0     --------------------------
	.section	.nv.shared.reserved.0,"aw",@nobits
	.weak		__nv_reservedSMEM_offset_0_alias
	.size		__nv_reservedSMEM_offset_0_alias, 0, 64
	.other		__nv_reservedSMEM_offset_0_alias,@"STO_CUDA_RESERVED_SHARED STV_DEFAULT"
__nv_reservedSMEM_offset_0_alias:
	.zero		0
	.zero		64


//--------------------- .nv.constant0._Z11primeKernelPyPb --------------------------
	.section	.nv.constant0._Z11primeKernelPyPb,"a",@progbits
	.sectionflags	@""
	.align	4
.nv.constant0._Z11primeKernelPyPb:
	.zero		912


//--------------------- SYMBOLS --------------------------

	.type		.nv.reservedSmem.offset0,@object
	.size		.nv.reservedSmem.offset0,0x4
